//
// Generated by NVIDIA NVVM Compiler
//
// Compiler Build ID: CL-36424714
// Cuda compilation tools, release 13.0, V13.0.88
// Based on NVVM 20.0.0
//

.version 9.0
.target sm_100
.address_size 64

	// .globl	_Z6kernalPii

.visible .entry _Z6kernalPii(
	.param .u64 .ptr .align 1 _Z6kernalPii_param_0,
	.param .u32 _Z6kernalPii_param_1
)
{
	.reg .b32 	%r<9>;
	.reg .b32 	%f<5>;
	.reg .b64 	%rd<5>;

	ld.param.u64 	%rd1, [_Z6kernalPii_param_0];
	ld.param.u32 	%r1, [_Z6kernalPii_param_1];
	cvta.to.global.u64 	%rd2, %rd1;
	mov.u32 	%r2, %tid.x;
	mov.u32 	%r3, %ctaid.x;
	mov.u32 	%r4, %ntid.x;
	mad.lo.s32 	%r5, %r3, %r4, %r2;
	add.s32 	%r6, %r5, %r1;
	mul.wide.u32 	%rd3, %r6, 4;
	add.s64 	%rd4, %rd2, %rd3;
	ld.global.u32 	%r7, [%rd4];
	cvt.rn.f32.s32 	%f1, %r7;
	mul.f32 	%f2, %f1, 0f3FB8AA3B;
	ex2.approx.f32 	%f3, %f2;
	sqrt.rn.f32 	%f4, %f3;
	cvt.rzi.s32.f32 	%r8, %f4;
	st.global.u32 	[%rd4], %r8;
	ret;

}


// ===== COMPILED SASS (sm_100) =====

	.target	sm_100

	.elftype	@"ET_EXEC"


//--------------------- .note.nv.tkinfo           --------------------------
	.section	.note.nv.tkinfo,"",@"SHT_NOTE"
	.sectionflags	@"SHF_NOTE_NV_TKINFO"
	.tkinfo
        /*0018*/ 	.word	0x00000002
        /*0030*/ 	.string	""
        /*0030*/ 	.string	"ptxas"
        /*0030*/ 	.string	"Cuda compilation tools, release 13.0, V13.0.88"
        /*0030*/ 	.string	"Build cuda_13.0.r13.0/compiler.36424714_0"
        /*0030*/ 	.string	"-arch sm_100 -m 64 "



//--------------------- .note.nv.cuinfo           --------------------------
	.section	.note.nv.cuinfo,"",@"SHT_NOTE"
	.sectionflags	@"SHF_NOTE_NV_CUINFO"
        /*0018*/ 	.short	0x0002
        /*001a*/ 	.short	0x0064
        /*001c*/ 	.short	0x0082
	.zero		2


//--------------------- .nv.info                  --------------------------
	.section	.nv.info,"",@"SHT_CUDA_INFO"
	.align	4


	//----- nvinfo : EIATTR_REGCOUNT
	.align		4
        /*0000*/ 	.byte	0x04, 0x2f
        /*0002*/ 	.short	(.L_1 - .L_0)
	.align		4
.L_0:
        /*0004*/ 	.word	index@(_Z6kernalPii)
        /*0008*/ 	.word	0x0000000c


	//----- nvinfo : EIATTR_FRAME_SIZE
	.align		4
.L_1:
        /*000c*/ 	.byte	0x04, 0x11
        /*000e*/ 	.short	(.L_3 - .L_2)
	.align		4
.L_2:
        /*0010*/ 	.word	index@($__internal_0_$__cuda_sm20_sqrt_rn_f32_slowpath)
        /*0014*/ 	.word	0x00000000


	//----- nvinfo : EIATTR_FRAME_SIZE
	.align		4
.L_3:
        /*0018*/ 	.byte	0x04, 0x11
        /*001a*/ 	.short	(.L_5 - .L_4)
	.align		4
.L_4:
        /*001c*/ 	.word	index@(_Z6kernalPii)
        /*0020*/ 	.word	0x00000000


	//----- nvinfo : EIATTR_MIN_STACK_SIZE
	.align		4
.L_5:
        /*0024*/ 	.byte	0x04, 0x12
        /*0026*/ 	.short	(.L_7 - .L_6)
	.align		4
.L_6:
        /*0028*/ 	.word	index@(_Z6kernalPii)
        /*002c*/ 	.word	0x00000000
.L_7:


//--------------------- .nv.compat                --------------------------
	.section	.nv.compat,"",@"SHT_CUDA_COMPAT_INFO"
	.align	4
        /*0000*/ 	.byte	0x02, 0x09, 0x00, 0x00, 0x02, 0x02, 0x01, 0x00, 0x02, 0x05, 0x05, 0x00, 0x03, 0x07, 0x01, 0x01
        /*0010*/ 	.byte	0x02, 0x03, 0x00, 0x00, 0x02, 0x06, 0x01, 0x00, 0x04, 0x0b, 0x08, 0x00, 0x01, 0x00, 0x00, 0x00
        /*0020*/ 	.byte	0x00, 0x00, 0x00, 0x00


//--------------------- .nv.info._Z6kernalPii     --------------------------
	.section	.nv.info._Z6kernalPii,"",@"SHT_CUDA_INFO"
	.sectionflags	@""
	.align	4


	//----- nvinfo : EIATTR_CUDA_API_VERSION
	.align		4
        /*0000*/ 	.byte	0x04, 0x37
        /*0002*/ 	.short	(.L_9 - .L_8)
.L_8:
        /*0004*/ 	.word	0x00000082


	//----- nvinfo : EIATTR_KPARAM_INFO
	.align		4
.L_9:
        /*0008*/ 	.byte	0x04, 0x17
        /*000a*/ 	.short	(.L_11 - .L_10)
.L_10:
        /*000c*/ 	.word	0x00000000
        /*0010*/ 	.short	0x0001
        /*0012*/ 	.short	0x0008
        /*0014*/ 	.byte	0x00, 0xf0, 0x11, 0x00


	//----- nvinfo : EIATTR_KPARAM_INFO
	.align		4
.L_11:
        /*0018*/ 	.byte	0x04, 0x17
        /*001a*/ 	.short	(.L_13 - .L_12)
.L_12:
        /*001c*/ 	.word	0x00000000
        /*0020*/ 	.short	0x0000
        /*0022*/ 	.short	0x0000
        /*0024*/ 	.byte	0x00, 0xf5, 0x21, 0x00


	//----- nvinfo : EIATTR_SPARSE_MMA_MASK
	.align		4
.L_13:
        /*0028*/ 	.byte	0x03, 0x50
        /*002a*/ 	.short	0x0000


	//----- nvinfo : EIATTR_MAXREG_COUNT
	.align		4
        /*002c*/ 	.byte	0x03, 0x1b
        /*002e*/ 	.short	0x00ff


	//----- nvinfo : EIATTR_MERCURY_ISA_VERSION
	.align		4
        /*0030*/ 	.byte	0x03, 0x5f
        /*0032*/ 	.short	0x0101


	//----- nvinfo : EIATTR_VRC_CTA_INIT_COUNT
	.align		4
        /*0034*/ 	.byte	0x02, 0x4a
	.zero		1
	.zero		1


	//----- nvinfo : EIATTR_EXIT_INSTR_OFFSETS
	.align		4
        /*0038*/ 	.byte	0x04, 0x1c
        /*003a*/ 	.short	(.L_15 - .L_14)


	//   ....[0]....
.L_14:
        /*003c*/ 	.word	0x00000200


	//----- nvinfo : EIATTR_CRS_STACK_SIZE
	.align		4
.L_15:
        /*0040*/ 	.byte	0x04, 0x1e
        /*0042*/ 	.short	(.L_17 - .L_16)
.L_16:
        /*0044*/ 	.word	0x00000000


	//----- nvinfo : EIATTR_CBANK_PARAM_SIZE
	.align		4
.L_17:
        /*0048*/ 	.byte	0x03, 0x19
        /*004a*/ 	.short	0x000c


	//----- nvinfo : EIATTR_PARAM_CBANK
	.align		4
        /*004c*/ 	.byte	0x04, 0x0a
        /*004e*/ 	.short	(.L_19 - .L_18)
	.align		4
.L_18:
        /*0050*/ 	.word	index@(.nv.constant0._Z6kernalPii)
        /*0054*/ 	.short	0x0380
        /*0056*/ 	.short	0x000c


	//----- nvinfo : EIATTR_SW_WAR
	.align		4
.L_19:
        /*0058*/ 	.byte	0x04, 0x36
        /*005a*/ 	.short	(.L_21 - .L_20)
.L_20:
        /*005c*/ 	.word	0x00000008
.L_21:


//--------------------- .nv.callgraph             --------------------------
	.section	.nv.callgraph,"",@"SHT_CUDA_CALLGRAPH"
	.align	4
	.sectionentsize	8
	.align		4
        /*0000*/ 	.word	0x00000000
	.align		4
        /*0004*/ 	.word	0xffffffff
	.align		4
        /*0008*/ 	.word	0x00000000
	.align		4
        /*000c*/ 	.word	0xfffffffe
	.align		4
        /*0010*/ 	.word	0x00000000
	.align		4
        /*0014*/ 	.word	0xfffffffd
	.align		4
        /*0018*/ 	.word	0x00000000
	.align		4
        /*001c*/ 	.word	0xfffffffc


//--------------------- .text._Z6kernalPii        --------------------------
	.section	.text._Z6kernalPii,"ax",@progbits
	.align	128
        .global         _Z6kernalPii
        .type           _Z6kernalPii,@function
        .size           _Z6kernalPii,(.L_x_5 - _Z6kernalPii)
        .other          _Z6kernalPii,@"STO_CUDA_ENTRY STV_DEFAULT"
_Z6kernalPii:
.text._Z6kernalPii:
[----:B------:R-:W-:Y:S01]  /*0000*/  LDC R1, c[0x0][0x37c] ;  /* 0x0000df00ff017b82 */ /* 0x000fe20000000800 */
[----:B------:R-:W0:Y:S07]  /*0010*/  S2R R0, SR_TID.X ;  /* 0x0000000000007919 */ /* 0x000e2e0000002100 */
[----:B------:R-:W0:Y:S01]  /*0020*/  S2UR UR6, SR_CTAID.X ;  /* 0x00000000000679c3 */ /* 0x000e220000002500 */
[----:B------:R-:W1:Y:S01]  /*0030*/  LDCU UR7, c[0x0][0x388] ;  /* 0x00007100ff0777ac */ /* 0x000e620008000800 */
[----:B------:R-:W2:Y:S06]  /*0040*/  LDCU.64 UR4, c[0x0][0x358] ;  /* 0x00006b00ff0477ac */ /* 0x000eac0008000a00 */
[----:B------:R-:W0:Y:S08]  /*0050*/  LDC R5, c[0x0][0x360] ;  /* 0x0000d800ff057b82 */ /* 0x000e300000000800 */
[----:B------:R-:W3:Y:S01]  /*0060*/  LDC.64 R2, c[0x0][0x380] ;  /* 0x0000e000ff027b82 */ /* 0x000ee20000000a00 */
[----:B0-----:R-:W-:-:S05]  /*0070*/  IMAD R0, R5, UR6, R0 ;  /* 0x0000000605007c24 */ /* 0x001fca000f8e0200 */
[----:B-1----:R-:W-:-:S05]  /*0080*/  IADD3 R5, PT, PT, R0, UR7, RZ ;  /* 0x0000000700057c10 */ /* 0x002fca000fffe0ff */
[----:B---3--:R-:W-:-:S05]  /*0090*/  IMAD.WIDE.U32 R2, R5, 0x4, R2 ;  /* 0x0000000405027825 */ /* 0x008fca00078e0002 */
[----:B--2---:R-:W2:Y:S01]  /*00a0*/  LDG.E R0, desc[UR4][R2.64] ;  /* 0x0000000402007981 */ /* 0x004ea2000c1e1900 */
[----:B------:R-:W-:Y:S01]  /*00b0*/  BSSY.RECONVERGENT B0, `(.L_x_0) ;  /* 0x0000012000007945 */ /* 0x000fe20003800200 */
[----:B--2---:R-:W-:-:S05]  /*00c0*/  I2FP.F32.S32 R0, R0 ;  /* 0x0000000000007245 */ /* 0x004fca0000201400 */
[----:B------:R-:W-:-:S05]  /*00d0*/  FMUL R0, R0, 1.4426950216293334961 ;  /* 0x3fb8aa3b00007820 */ /* 0x000fca0000400000 */
[----:B------:R-:W-:-:S13]  /*00e0*/  FSETP.GEU.AND P0, PT, R0, -126, PT ;  /* 0xc2fc00000000780b */ /* 0x000fda0003f0e000 */
[----:B------:R-:W-:-:S06]  /*00f0*/  @!P0 FMUL R0, R0, 0.5 ;  /* 0x3f00000000008820 */ /* 0x000fcc0000400000 */
[----:B------:R-:W0:Y:S02]  /*0100*/  MUFU.EX2 R0, R0 ;  /* 0x0000000000007308 */ /* 0x000e240000000800 */
[----:B0-----:R-:W-:-:S06]  /*0110*/  @!P0 FMUL R0, R0, R0 ;  /* 0x0000000000008220 */ /* 0x001fcc0000400000 */
[----:B------:R0:W1:Y:S01]  /*0120*/  MUFU.RSQ R5, R0 ;  /* 0x0000000000057308 */ /* 0x0000620000001400 */
[----:B------:R-:W-:-:S04]  /*0130*/  IADD3 R4, PT, PT, R0, -0xd000000, RZ ;  /* 0xf300000000047810 */ /* 0x000fc80007ffe0ff */
[----:B------:R-:W-:-:S13]  /*0140*/  ISETP.GT.U32.AND P0, PT, R4, 0x727fffff, PT ;  /* 0x727fffff0400780c */ /* 0x000fda0003f04070 */
[----:B01----:R-:W-:Y:S05]  /*0150*/  @!P0 BRA `(.L_x_1) ;  /* 0x00000000000c8947 */ /* 0x003fea0003800000 */
[----:B------:R-:W-:-:S07]  /*0160*/  MOV R9, 0x180 ;  /* 0x0000018000097802 */ /* 0x000fce0000000f00 */
[----:B------:R-:W-:Y:S05]  /*0170*/  CALL.REL.NOINC `($__internal_0_$__cuda_sm20_sqrt_rn_f32_slowpath) ;  /* 0x0000000000247944 */ /* 0x000fea0003c00000 */
[----:B------:R-:W-:Y:S05]  /*0180*/  BRA `(.L_x_2) ;  /* 0x0000000000107947 */ /* 0x000fea0003800000 */
.L_x_1:
[----:B------:R-:W-:Y:S01]  /*0190*/  FMUL.FTZ R7, R0, R5 ;  /* 0x0000000500077220 */ /* 0x000fe20000410000 */
[----:B------:R-:W-:-:S03]  /*01a0*/  FMUL.FTZ R5, R5, 0.5 ;  /* 0x3f00000005057820 */ /* 0x000fc60000410000 */
[----:B------:R-:W-:-:S04]  /*01b0*/  FFMA R0, -R7, R7, R0 ;  /* 0x0000000707007223 */ /* 0x000fc80000000100 */
[----:B------:R-:W-:-:S07]  /*01c0*/  FFMA R0, R0, R5, R7 ;  /* 0x0000000500007223 */ /* 0x000fce0000000007 */
.L_x_2:
[----:B------:R-:W-:Y:S05]  /*01d0*/  BSYNC.RECONVERGENT B0 ;  /* 0x0000000000007941 */ /* 0x000fea0003800200 */
.L_x_0:
[----:B------:R-:W0:Y:S02]  /*01e0*/  F2I.TRUNC.NTZ R5, R0 ;  /* 0x0000000000057305 */ /* 0x000e24000020f100 */
[----:B0-----:R-:W-:Y:S01]  /*01f0*/  STG.E desc[UR4][R2.64], R5 ;  /* 0x0000000502007986 */ /* 0x001fe2000c101904 */
[----:B------:R-:W-:Y:S05]  /*0200*/  EXIT ;  /* 0x000000000000794d */ /* 0x000fea0003800000 */
        .weak           $__internal_0_$__cuda_sm20_sqrt_rn_f32_slowpath
        .type           $__internal_0_$__cuda_sm20_sqrt_rn_f32_slowpath,@function
        .size           $__internal_0_$__cuda_sm20_sqrt_rn_f32_slowpath,(.L_x_5 - $__internal_0_$__cuda_sm20_sqrt_rn_f32_slowpath)
$__internal_0_$__cuda_sm20_sqrt_rn_f32_slowpath:
[----:B------:R-:W-:-:S13]  /*0210*/  LOP3.LUT P0, RZ, R0, 0x7fffffff, RZ, 0xc0, !PT ;  /* 0x7fffffff00ff7812 */ /* 0x000fda000780c0ff */
[----:B------:R-:W-:Y:S01]  /*0220*/  @!P0 MOV R4, R0 ;  /* 0x0000000000048202 */ /* 0x000fe20000000f00 */
[----:B------:R-:W-:Y:S06]  /*0230*/  @!P0 BRA `(.L_x_3) ;  /* 0x0000000000408947 */ /* 0x000fec0003800000 */
[----:B------:R-:W-:-:S13]  /*0240*/  FSETP.GEU.FTZ.AND P0, PT, R0, RZ, PT ;  /* 0x000000ff0000720b */ /* 0x000fda0003f1e000 */
[----:B------:R-:W-:Y:S01]  /*0250*/  @!P0 MOV R4, 0x7fffffff ;  /* 0x7fffffff00048802 */ /* 0x000fe20000000f00 */
[----:B------:R-:W-:Y:S06]  /*0260*/  @!P0 BRA `(.L_x_3) ;  /* 0x0000000000348947 */ /* 0x000fec0003800000 */
[----:B------:R-:W-:-:S13]  /*0270*/  FSETP.GTU.FTZ.AND P0, PT, |R0|, +INF , PT ;  /* 0x7f8000000000780b */ /* 0x000fda0003f1c200 */
[----:B------:R-:W-:Y:S01]  /*0280*/  @P0 FADD.FTZ R4, R0, 1 ;  /* 0x3f80000000040421 */ /* 0x000fe20000010000 */
[----:B------:R-:W-:Y:S06]  /*0290*/  @P0 BRA `(.L_x_3) ;  /* 0x0000000000280947 */ /* 0x000fec0003800000 */
[----:B------:R-:W-:-:S13]  /*02a0*/  FSETP.NEU.FTZ.AND P0, PT, |R0|, +INF , PT ;  /* 0x7f8000000000780b */ /* 0x000fda0003f1d200 */
[----:B------:R-:W-:-:S04]  /*02b0*/  @P0 FFMA R5, R0, 1.84467440737095516160e+19, RZ ;  /* 0x5f80000000050823 */ /* 0x000fc800000000ff */
[----:B------:R-:W0:Y:S02]  /*02c0*/  @P0 MUFU.RSQ R4, R5 ;  /* 0x0000000500040308 */ /* 0x000e240000001400 */
[----:B0-----:R-:W-:Y:S01]  /*02d0*/  @P0 FMUL.FTZ R6, R5, R4 ;  /* 0x0000000405060220 */ /* 0x001fe20000410000 */
[----:B------:R-:W-:Y:S01]  /*02e0*/  @P0 FMUL.FTZ R8, R4, 0.5 ;  /* 0x3f00000004080820 */ /* 0x000fe20000410000 */
[----:B------:R-:W-:Y:S02]  /*02f0*/  @!P0 MOV R4, R0 ;  /* 0x0000000000048202 */ /* 0x000fe40000000f00 */
[----:B------:R-:W-:-:S04]  /*0300*/  @P0 FADD.FTZ R7, -R6, -RZ ;  /* 0x800000ff06070221 */ /* 0x000fc80000010100 */
[----:B------:R-:W-:-:S04]  /*0310*/  @P0 FFMA R7, R6, R7, R5 ;  /* 0x0000000706070223 */ /* 0x000fc80000000005 */
[----:B------:R-:W-:-:S04]  /*0320*/  @P0 FFMA R7, R7, R8, R6 ;  /* 0x0000000807070223 */ /* 0x000fc80000000006 */
[----:B------:R-:W-:-:S07]  /*0330*/  @P0 FMUL.FTZ R4, R7, 2.3283064365386962891e-10 ;  /* 0x2f80000007040820 */ /* 0x000fce0000410000 */
.L_x_3:
[----:B------:R-:W-:Y:S01]  /*0340*/  HFMA2 R5, -RZ, RZ, 0, 0 ;  /* 0x00000000ff057431 */ /* 0x000fe200000001ff */
[----:B------:R-:W-:Y:S02]  /*0350*/  MOV R0, R4 ;  /* 0x0000000400007202 */ /* 0x000fe40000000f00 */
[----:B------:R-:W-:-:S04]  /*0360*/  MOV R4, R9 ;  /* 0x0000000900047202 */ /* 0x000fc80000000f00 */
[----:B------:R-:W-:Y:S05]  /*0370*/  RET.REL.NODEC R4 `(_Z6kernalPii) ;  /* 0xfffffffc04207950 */ /* 0x000fea0003c3ffff */
.L_x_4:
[----:B------:R-:W-:-:S00]  /*0380*/  BRA `(.L_x_4) ;  /* 0xfffffffc00fc7947 */ /* 0x000fc0000383ffff */
[----:B------:R-:W-:-:S00]  /*0390*/  NOP ;  /* 0x0000000000007918 */ /* 0x000fc00000000000 */
        /* <DEDUP_REMOVED lines=14> */
.L_x_5:


//--------------------- .nv.shared.reserved.0     --------------------------
	.section	.nv.shared.reserved.0,"aw",@nobits
	.weak		__nv_reservedSMEM_offset_0_alias
	.size		__nv_reservedSMEM_offset_0_alias, 0, 64
	.other		__nv_reservedSMEM_offset_0_alias,@"STO_CUDA_RESERVED_SHARED STV_DEFAULT"
__nv_reservedSMEM_offset_0_alias:
	.zero		0
	.zero		64


//--------------------- .nv.constant0._Z6kernalPii --------------------------
	.section	.nv.constant0._Z6kernalPii,"a",@progbits
	.sectionflags	@""
	.align	4
.nv.constant0._Z6kernalPii:
	.zero		908


//--------------------- SYMBOLS --------------------------

	.type		.nv.reservedSmem.offset0,@object
	.size		.nv.reservedSmem.offset0,0x4
